	.headerflags	@"EF_CUDA_TEXMODE_UNIFIED EF_CUDA_64BIT_ADDRESS EF_CUDA_ACCELERATORS EF_CUDA_SM90 EF_CUDA_VIRTUAL_SM(EF_CUDA_SM90)"
	.elftype	@"ET_EXEC"


//--------------------- .nv.info                  --------------------------
	.section	.nv.info,"",@"SHT_CUDA_INFO"
	.align	4


	//----- nvinfo : EIATTR_REGCOUNT
	.align		4
        /*0000*/ 	.byte	0x04, 0x2f
        /*0002*/ 	.short	(.L_1 - .L_0)
	.align		4
.L_0:
        /*0004*/ 	.word	index@(triton_poi_fused_cat_17)
        /*0008*/ 	.word	0x00000012


	//----- nvinfo : EIATTR_MIN_STACK_SIZE
	.align		4
.L_1:
        /*000c*/ 	.byte	0x04, 0x12
        /*000e*/ 	.short	(.L_3 - .L_2)
	.align		4
.L_2:
        /*0010*/ 	.word	index@(triton_poi_fused_cat_17)
        /*0014*/ 	.word	0x00000000


	//----- nvinfo : EIATTR_FRAME_SIZE
	.align		4
.L_3:
        /*0018*/ 	.byte	0x04, 0x11
        /*001a*/ 	.short	(.L_5 - .L_4)
	.align		4
.L_4:
        /*001c*/ 	.word	index@(triton_poi_fused_cat_17)
        /*0020*/ 	.word	0x00000000


	//----- nvinfo : EIATTR_MIN_STACK_SIZE
	.align		4
.L_5:
        /*0024*/ 	.byte	0x04, 0x12
        /*0026*/ 	.short	(.L_7 - .L_6)
	.align		4
.L_6:
        /*0028*/ 	.word	index@(triton_poi_fused_cat_17)
        /*002c*/ 	.word	0x00000000
.L_7:


//--------------------- .nv.info.triton_poi_fused_cat_17 --------------------------
	.section	.nv.info.triton_poi_fused_cat_17,"",@"SHT_CUDA_INFO"
	.sectionflags	@""
	.align	4


	//----- nvinfo : EIATTR_CUDA_API_VERSION
	.align		4
        /*0000*/ 	.byte	0x04, 0x37
        /*0002*/ 	.short	(.L_9 - .L_8)
.L_8:
        /*0004*/ 	.word	0x0000007c


	//----- nvinfo : EIATTR_KPARAM_INFO
	.align		4
.L_9:
        /*0008*/ 	.byte	0x04, 0x17
        /*000a*/ 	.short	(.L_11 - .L_10)
.L_10:
        /*000c*/ 	.word	0x00000000
        /*0010*/ 	.short	0x0002
        /*0012*/ 	.short	0x0010
        /*0014*/ 	.byte	0x00, 0xf0, 0x11, 0x00


	//----- nvinfo : EIATTR_KPARAM_INFO
	.align		4
.L_11:
        /*0018*/ 	.byte	0x04, 0x17
        /*001a*/ 	.short	(.L_13 - .L_12)
.L_12:
        /*001c*/ 	.word	0x00000000
        /*0020*/ 	.short	0x0001
        /*0022*/ 	.short	0x0008
        /*0024*/ 	.byte	0x00, 0xf4, 0x21, 0x00


	//----- nvinfo : EIATTR_KPARAM_INFO
	.align		4
.L_13:
        /*0028*/ 	.byte	0x04, 0x17
        /*002a*/ 	.short	(.L_15 - .L_14)
.L_14:
        /*002c*/ 	.word	0x00000000
        /*0030*/ 	.short	0x0000
        /*0032*/ 	.short	0x0000
        /*0034*/ 	.byte	0x00, 0xf4, 0x21, 0x00


	//----- nvinfo : EIATTR_SPARSE_MMA_MASK
	.align		4
.L_15:
        /*0038*/ 	.byte	0x03, 0x50
        /*003a*/ 	.short	0x0000


	//----- nvinfo : EIATTR_MAXREG_COUNT
	.align		4
        /*003c*/ 	.byte	0x03, 0x1b
        /*003e*/ 	.short	0x00ff


	//----- nvinfo : EIATTR_EXIT_INSTR_OFFSETS
	.align		4
        /*0040*/ 	.byte	0x04, 0x1c
        /*0042*/ 	.short	(.L_17 - .L_16)


	//   ....[0]....
.L_16:
        /*0044*/ 	.word	0x00000160


	//   ....[1]....
        /*0048*/ 	.word	0x00000180


	//----- nvinfo : EIATTR_REQNTID
	.align		4
.L_17:
        /*004c*/ 	.byte	0x04, 0x10
        /*004e*/ 	.short	(.L_19 - .L_18)
.L_18:
        /*0050*/ 	.word	0x00000020
        /*0054*/ 	.word	0x00000001
        /*0058*/ 	.word	0x00000001


	//----- nvinfo : EIATTR_CBANK_PARAM_SIZE
	.align		4
.L_19:
        /*005c*/ 	.byte	0x03, 0x19
        /*005e*/ 	.short	0x0014


	//----- nvinfo : EIATTR_PARAM_CBANK
	.align		4
        /*0060*/ 	.byte	0x04, 0x0a
        /*0062*/ 	.short	(.L_21 - .L_20)
	.align		4
.L_20:
        /*0064*/ 	.word	index@(.nv.constant0.triton_poi_fused_cat_17)
        /*0068*/ 	.short	0x0210
        /*006a*/ 	.short	0x0014


	//----- nvinfo : EIATTR_SW_WAR
	.align		4
.L_21:
        /*006c*/ 	.byte	0x04, 0x36
        /*006e*/ 	.short	(.L_23 - .L_22)
.L_22:
        /*0070*/ 	.word	0x00000008
.L_23:


//--------------------- .nv.callgraph             --------------------------
	.section	.nv.callgraph,"",@"SHT_CUDA_CALLGRAPH"
	.align	4
	.sectionentsize	8
	.align		4
        /*0000*/ 	.word	0x00000000
	.align		4
        /*0004*/ 	.word	0xffffffff
	.align		4
        /*0008*/ 	.word	0x00000000
	.align		4
        /*000c*/ 	.word	0xfffffffe
	.align		4
        /*0010*/ 	.word	0x00000000
	.align		4
        /*0014*/ 	.word	0xfffffffd
	.align		4
        /*0018*/ 	.word	0x00000000
	.align		4
        /*001c*/ 	.word	0xfffffffc


//--------------------- .text.triton_poi_fused_cat_17 --------------------------
	.section	.text.triton_poi_fused_cat_17,"ax",@progbits
	.align	128
        .global         triton_poi_fused_cat_17
        .type           triton_poi_fused_cat_17,@function
        .size           triton_poi_fused_cat_17,(.L_x_1 - triton_poi_fused_cat_17)
        .other          triton_poi_fused_cat_17,@"STO_CUDA_ENTRY STV_DEFAULT"
triton_poi_fused_cat_17:
.text.triton_poi_fused_cat_17:
[----:B------:R-:W0:Y:S02]  /*0000*/  LDC R1, c[0x0][0x28] ;  /* 0x00000a00ff017b82 */ /* 0x000e240000000800 */
[----:B------:R-:W1:Y:S01]  /*0010*/  S2R R0, SR_TID.X ;  /* 0x0000000000007919 */ /* 0x000e620000002100 */
[----:B------:R-:W2:Y:S01]  /*0020*/  LDC.64 R4, c[0x0][0x210] ;  /* 0x00008400ff047b82 */ /* 0x000ea20000000a00 */
[----:B------:R-:W-:Y:S01]  /*0030*/  IMAD.MOV.U32 R13, RZ, RZ, RZ ;  /* 0x000000ffff0d7224 */ /* 0x000fe200078e00ff */
[----:B------:R-:W-:Y:S01]  /*0040*/  ULDC.64 UR4, c[0x0][0x208] ;  /* 0x0000820000047ab9 */ /* 0x000fe20000000a00 */
[----:B------:R-:W3:Y:S05]  /*0050*/  S2R R3, SR_CTAID.X ;  /* 0x0000000000037919 */ /* 0x000eea0000002500 */
[----:B------:R-:W4:Y:S01]  /*0060*/  LDC.64 R8, c[0x0][0x218] ;  /* 0x00008600ff087b82 */ /* 0x000f220000000a00 */
[----:B-1----:R-:W-:-:S04]  /*0070*/  LOP3.LUT R0, R0, 0x1f, RZ, 0xc0, !PT ;  /* 0x0000001f00007812 */ /* 0x002fc800078ec0ff */
[----:B---3--:R-:W-:-:S04]  /*0080*/  LEA R0, R3, R0, 0x6 ;  /* 0x0000000003007211 */ /* 0x008fc800078e30ff */
[C---:B------:R-:W-:Y:S02]  /*0090*/  ISETP.GE.AND P0, PT, R0.reuse, 0x40, PT ;  /* 0x000000400000780c */ /* 0x040fe40003f06270 */
[----:B------:R-:W-:Y:S02]  /*00a0*/  SHF.L.U32 R7, R0, 0x4, RZ ;  /* 0x0000000400077819 */ /* 0x000fe400000006ff */
[----:B------:R-:W-:-:S03]  /*00b0*/  IADD3 R6, R0, 0x20, RZ ;  /* 0x0000002000067810 */ /* 0x000fc60007ffe0ff */
[----:B--2---:R-:W-:Y:S01]  /*00c0*/  IMAD.WIDE R2, R7, 0x4, R4 ;  /* 0x0000000407027825 */ /* 0x004fe200078e0204 */
[C---:B------:R-:W-:Y:S02]  /*00d0*/  ISETP.GE.AND P1, PT, R6.reuse, 0x40, PT ;  /* 0x000000400600780c */ /* 0x040fe40003f26270 */
[----:B------:R-:W-:-:S03]  /*00e0*/  SHF.L.U32 R11, R6, 0x4, RZ ;  /* 0x00000004060b7819 */ /* 0x000fc600000006ff */
[----:B------:R-:W2:Y:S01]  /*00f0*/  @!P0 LDG.E.EL R13, desc[UR4][R2.64+0x30] ;  /* 0x00003004020d8981 */ /* 0x000ea2000c2e1900 */
[----:B------:R-:W-:Y:S02]  /*0100*/  IMAD.MOV.U32 R15, RZ, RZ, RZ ;  /* 0x000000ffff0f7224 */ /* 0x000fe400078e00ff */
[----:B------:R-:W-:-:S04]  /*0110*/  IMAD.WIDE R4, R11, 0x4, R4 ;  /* 0x000000040b047825 */ /* 0x000fc800078e0204 */
[--C-:B----4-:R-:W-:Y:S01]  /*0120*/  IMAD.WIDE R6, R7, 0x4, R8.reuse ;  /* 0x0000000407067825 */ /* 0x110fe200078e0208 */
[----:B------:R1:W5:Y:S03]  /*0130*/  @!P1 LDG.E.EL R15, desc[UR4][R4.64+0x30] ;  /* 0x00003004040f9981 */ /* 0x000366000c2e1900 */
[----:B------:R-:W-:Y:S01]  /*0140*/  IMAD.WIDE R8, R11, 0x4, R8 ;  /* 0x000000040b087825 */ /* 0x000fe200078e0208 */
[----:B--2---:R1:W-:Y:S01]  /*0150*/  @!P0 STG.E desc[UR4][R6.64], R13 ;  /* 0x0000000d06008986 */ /* 0x0043e2000c101904 */
[----:B------:R-:W-:Y:S05]  /*0160*/  @P1 EXIT ;  /* 0x000000000000194d */ /* 0x000fea0003800000 */
[----:B-----5:R-:W-:Y:S01]  /*0170*/  STG.E desc[UR4][R8.64], R15 ;  /* 0x0000000f08007986 */ /* 0x020fe2000c101904 */
[----:B------:R-:W-:Y:S05]  /*0180*/  EXIT ;  /* 0x000000000000794d */ /* 0x000fea0003800000 */
.L_x_0:
[----:B------:R-:W-:-:S00]  /*0190*/  BRA `(.L_x_0) ;  /* 0xfffffffc00fc7947 */ /* 0x000fc0000383ffff */
[----:B------:R-:W-:-:S00]  /*01a0*/  NOP ;  /* 0x0000000000007918 */ /* 0x000fc00000000000 */
        /* <DEDUP_REMOVED lines=13> */
.L_x_1:


//--------------------- .nv.constant0.triton_poi_fused_cat_17 --------------------------
	.section	.nv.constant0.triton_poi_fused_cat_17,"a",@progbits
	.sectionflags	@""
	.align	4
.nv.constant0.triton_poi_fused_cat_17:
	.zero		548
